//
// Generated by NVIDIA NVVM Compiler
//
// Compiler Build ID: CL-36424714
// Cuda compilation tools, release 13.0, V13.0.88
// Based on NVVM 20.0.0
//

.version 9.0
.target sm_100
.address_size 64

	// .globl	_Z6kernelI4joinEvT_
.extern .func  (.param .b32 func_retval0) vprintf
(
	.param .b64 vprintf_param_0,
	.param .b64 vprintf_param_1
)
;
.global .align 1 .b8 $str[11] = {115, 105, 122, 101, 32, 61, 32, 37, 105, 10};

.visible .entry _Z6kernelI4joinEvT_(
	.param .align 4 .b8 _Z6kernelI4joinEvT__param_0[8]
)
{
	.local .align 8 .b8 	__local_depot0[8];
	.reg .b64 	%SP;
	.reg .b64 	%SPL;
	.reg .b32 	%r<4>;
	.reg .b64 	%rd<5>;

	mov.u64 	%SPL, __local_depot0;
	cvta.local.u64 	%SP, %SPL;
	ld.param.u32 	%r1, [_Z6kernelI4joinEvT__param_0+4];
	add.u64 	%rd1, %SP, 0;
	add.u64 	%rd2, %SPL, 0;
	st.local.u32 	[%rd2], %r1;
	mov.u64 	%rd3, $str;
	cvta.global.u64 	%rd4, %rd3;
	{ // callseq 0, 0
	.param .b64 param0;
	st.param.b64 	[param0], %rd4;
	.param .b64 param1;
	st.param.b64 	[param1], %rd1;
	.param .b32 retval0;
	call.uni (retval0), 
	vprintf, 
	(
	param0, 
	param1
	);
	ld.param.b32 	%r2, [retval0];
	} // callseq 0
	ret;

}


// ===== COMPILED SASS (sm_100) =====

	.target	sm_100

	.elftype	@"ET_EXEC"


//--------------------- .note.nv.tkinfo           --------------------------
	.section	.note.nv.tkinfo,"",@"SHT_NOTE"
	.sectionflags	@"SHF_NOTE_NV_TKINFO"
	.tkinfo
        /*0018*/ 	.word	0x00000002
        /*0030*/ 	.string	""
        /*0030*/ 	.string	"ptxas"
        /*0030*/ 	.string	"Cuda compilation tools, release 13.0, V13.0.88"
        /*0030*/ 	.string	"Build cuda_13.0.r13.0/compiler.36424714_0"
        /*0030*/ 	.string	"-arch sm_100 -m 64 "



//--------------------- .note.nv.cuinfo           --------------------------
	.section	.note.nv.cuinfo,"",@"SHT_NOTE"
	.sectionflags	@"SHF_NOTE_NV_CUINFO"
        /*0018*/ 	.short	0x0002
        /*001a*/ 	.short	0x0064
        /*001c*/ 	.short	0x0082
	.zero		2


//--------------------- .nv.info                  --------------------------
	.section	.nv.info,"",@"SHT_CUDA_INFO"
	.align	4


	//----- nvinfo : EIATTR_REGCOUNT
	.align		4
        /*0000*/ 	.byte	0x04, 0x2f
        /*0002*/ 	.short	(.L_2 - .L_1)
	.align		4
.L_1:
        /*0004*/ 	.word	index@(_Z6kernelI4joinEvT_)
        /*0008*/ 	.word	0x00000018


	//----- nvinfo : EIATTR_FRAME_SIZE
	.align		4
.L_2:
        /*000c*/ 	.byte	0x04, 0x11
        /*000e*/ 	.short	(.L_4 - .L_3)
	.align		4
.L_3:
        /*0010*/ 	.word	index@(_Z6kernelI4joinEvT_)
        /*0014*/ 	.word	0x00000008


	//----- nvinfo : EIATTR_MIN_STACK_SIZE
	.align		4
.L_4:
        /*0018*/ 	.byte	0x04, 0x12
        /*001a*/ 	.short	(.L_6 - .L_5)
	.align		4
.L_5:
        /*001c*/ 	.word	index@(_Z6kernelI4joinEvT_)
        /*0020*/ 	.word	0x00000008
.L_6:


//--------------------- .nv.compat                --------------------------
	.section	.nv.compat,"",@"SHT_CUDA_COMPAT_INFO"
	.align	4
        /*0000*/ 	.byte	0x02, 0x09, 0x00, 0x00, 0x02, 0x02, 0x01, 0x00, 0x02, 0x05, 0x05, 0x00, 0x03, 0x07, 0x01, 0x01
        /*0010*/ 	.byte	0x02, 0x03, 0x00, 0x00, 0x02, 0x06, 0x01, 0x00, 0x04, 0x0b, 0x08, 0x00, 0x09, 0x00, 0x00, 0x00
        /*0020*/ 	.byte	0x00, 0x00, 0x00, 0x00


//--------------------- .nv.info._Z6kernelI4joinEvT_ --------------------------
	.section	.nv.info._Z6kernelI4joinEvT_,"",@"SHT_CUDA_INFO"
	.sectionflags	@""
	.align	4


	//----- nvinfo : EIATTR_CUDA_API_VERSION
	.align		4
        /*0000*/ 	.byte	0x04, 0x37
        /*0002*/ 	.short	(.L_8 - .L_7)
.L_7:
        /*0004*/ 	.word	0x00000082


	//----- nvinfo : EIATTR_KPARAM_INFO
	.align		4
.L_8:
        /*0008*/ 	.byte	0x04, 0x17
        /*000a*/ 	.short	(.L_10 - .L_9)
.L_9:
        /*000c*/ 	.word	0x00000000
        /*0010*/ 	.short	0x0000
        /*0012*/ 	.short	0x0000
        /*0014*/ 	.byte	0x00, 0xf0, 0x21, 0x00


	//----- nvinfo : EIATTR_SPARSE_MMA_MASK
	.align		4
.L_10:
        /*0018*/ 	.byte	0x03, 0x50
        /*001a*/ 	.short	0x0000


	//----- nvinfo : EIATTR_MAXREG_COUNT
	.align		4
        /*001c*/ 	.byte	0x03, 0x1b
        /*001e*/ 	.short	0x00ff


	//----- nvinfo : EIATTR_EXTERNS
	.align		4
        /*0020*/ 	.byte	0x04, 0x0f
        /*0022*/ 	.short	(.L_12 - .L_11)


	//   ....[0]....
	.align		4
.L_11:
        /*0024*/ 	.word	index@(vprintf)


	//----- nvinfo : EIATTR_MERCURY_ISA_VERSION
	.align		4
.L_12:
        /*0028*/ 	.byte	0x03, 0x5f
        /*002a*/ 	.short	0x0101


	//----- nvinfo : EIATTR_VRC_CTA_INIT_COUNT
	.align		4
        /*002c*/ 	.byte	0x02, 0x4a
	.zero		1
	.zero		1


	//----- nvinfo : EIATTR_SYSCALL_OFFSETS
	.align		4
        /*0030*/ 	.byte	0x04, 0x46
        /*0032*/ 	.short	(.L_14 - .L_13)


	//   ....[0]....
.L_13:
        /*0034*/ 	.word	0x000000e0


	//----- nvinfo : EIATTR_EXIT_INSTR_OFFSETS
	.align		4
.L_14:
        /*0038*/ 	.byte	0x04, 0x1c
        /*003a*/ 	.short	(.L_16 - .L_15)


	//   ....[0]....
.L_15:
        /*003c*/ 	.word	0x000000f0


	//----- nvinfo : EIATTR_CBANK_PARAM_SIZE
	.align		4
.L_16:
        /*0040*/ 	.byte	0x03, 0x19
        /*0042*/ 	.short	0x0008


	//----- nvinfo : EIATTR_PARAM_CBANK
	.align		4
        /*0044*/ 	.byte	0x04, 0x0a
        /*0046*/ 	.short	(.L_18 - .L_17)
	.align		4
.L_17:
        /*0048*/ 	.word	index@(.nv.constant0._Z6kernelI4joinEvT_)
        /*004c*/ 	.short	0x0380
        /*004e*/ 	.short	0x0008


	//----- nvinfo : EIATTR_SW_WAR
	.align		4
.L_18:
        /*0050*/ 	.byte	0x04, 0x36
        /*0052*/ 	.short	(.L_20 - .L_19)
.L_19:
        /*0054*/ 	.word	0x00000008
.L_20:


//--------------------- .nv.callgraph             --------------------------
	.section	.nv.callgraph,"",@"SHT_CUDA_CALLGRAPH"
	.align	4
	.sectionentsize	8
	.align		4
        /*0000*/ 	.word	0x00000000
	.align		4
        /*0004*/ 	.word	0xffffffff
	.align		4
        /*0008*/ 	.word	index@(_Z6kernelI4joinEvT_)
	.align		4
        /*000c*/ 	.word	index@(vprintf)
	.align		4
        /*0010*/ 	.word	0x00000000
	.align		4
        /*0014*/ 	.word	0xfffffffe
	.align		4
        /*0018*/ 	.word	0x00000000
	.align		4
        /*001c*/ 	.word	0xfffffffd
	.align		4
        /*0020*/ 	.word	0x00000000
	.align		4
        /*0024*/ 	.word	0xfffffffc


//--------------------- .nv.constant4             --------------------------
	.section	.nv.constant4,"a",@progbits
	.align	8
	.align		8
.nv.constant4:
        /*0000*/ 	.dword	vprintf
	.align		8
        /*0008*/ 	.dword	$str


//--------------------- .text._Z6kernelI4joinEvT_ --------------------------
	.section	.text._Z6kernelI4joinEvT_,"ax",@progbits
	.align	128
        .global         _Z6kernelI4joinEvT_
        .type           _Z6kernelI4joinEvT_,@function
        .size           _Z6kernelI4joinEvT_,(.L_x_2 - _Z6kernelI4joinEvT_)
        .other          _Z6kernelI4joinEvT_,@"STO_CUDA_ENTRY STV_DEFAULT"
_Z6kernelI4joinEvT_:
.text._Z6kernelI4joinEvT_:
[----:B------:R-:W0:Y:S08]  /*0000*/  LDC R1, c[0x0][0x37c] ;  /* 0x0000df00ff017b82 */ /* 0x000e300000000800 */
[----:B------:R-:W1:Y:S01]  /*0010*/  LDC R8, c[0x0][0x384] ;  /* 0x0000e100ff087b82 */ /* 0x000e620000000800 */
[----:B0-----:R-:W-:Y:S01]  /*0020*/  VIADD R1, R1, 0xfffffff8 ;  /* 0xfffffff801017836 */ /* 0x001fe20000000000 */
[----:B------:R-:W-:Y:S01]  /*0030*/  MOV R0, 0x0 ;  /* 0x0000000000007802 */ /* 0x000fe20000000f00 */
[----:B------:R-:W0:Y:S01]  /*0040*/  LDCU UR4, c[0x0][0x2f8] ;  /* 0x00005f00ff0477ac */ /* 0x000e220008000800 */
[----:B------:R-:W2:Y:S04]  /*0050*/  LDCU.64 UR6, c[0x4][0x8] ;  /* 0x01000100ff0677ac */ /* 0x000ea80008000a00 */
[----:B------:R3:W4:Y:S01]  /*0060*/  LDC.64 R2, c[0x4][R0] ;  /* 0x0100000000027b82 */ /* 0x0007220000000a00 */
[----:B------:R-:W5:Y:S01]  /*0070*/  LDCU UR5, c[0x0][0x2fc] ;  /* 0x00005f80ff0577ac */ /* 0x000f620008000800 */
[----:B0-----:R-:W-:Y:S01]  /*0080*/  IADD3 R6, P0, PT, R1, UR4, RZ ;  /* 0x0000000401067c10 */ /* 0x001fe2000ff1e0ff */
[----:B-1----:R3:W-:Y:S01]  /*0090*/  STL [R1], R8 ;  /* 0x0000000801007387 */ /* 0x0027e20000100800 */
[----:B--2---:R-:W-:Y:S01]  /*00a0*/  IMAD.U32 R4, RZ, RZ, UR6 ;  /* 0x00000006ff047e24 */ /* 0x004fe2000f8e00ff */
[----:B------:R-:W-:-:S02]  /*00b0*/  MOV R5, UR7 ;  /* 0x0000000700057c02 */ /* 0x000fc40008000f00 */
[----:B-----5:R-:W-:-:S08]  /*00c0*/  IMAD.X R7, RZ, RZ, UR5, P0 ;  /* 0x00000005ff077e24 */ /* 0x020fd000080e06ff */
[----:B------:R-:W-:-:S07]  /*00d0*/  LEPC R20, `(.L_x_0) ;  /* 0x000000001014794e */ /* 0x000fce0000000000 */
[----:B---34-:R-:W-:Y:S05]  /*00e0*/  CALL.ABS.NOINC R2 ;  /* 0x0000000002007343 */ /* 0x018fea0003c00000 */
.L_x_0:
[----:B------:R-:W-:Y:S05]  /*00f0*/  EXIT ;  /* 0x000000000000794d */ /* 0x000fea0003800000 */
.L_x_1:
[----:B------:R-:W-:-:S00]  /*0100*/  BRA `(.L_x_1) ;  /* 0xfffffffc00fc7947 */ /* 0x000fc0000383ffff */
[----:B------:R-:W-:-:S00]  /*0110*/  NOP ;  /* 0x0000000000007918 */ /* 0x000fc00000000000 */
        /* <DEDUP_REMOVED lines=14> */
.L_x_2:


//--------------------- .nv.global.init           --------------------------
	.section	.nv.global.init,"aw",@progbits
.nv.global.init:
	.type		$str,@object
	.size		$str,(.L_0 - $str)
$str:
        /*0000*/ 	.byte	0x73, 0x69, 0x7a, 0x65, 0x20, 0x3d, 0x20, 0x25, 0x69, 0x0a, 0x00
.L_0:


//--------------------- .nv.shared.reserved.0     --------------------------
	.section	.nv.shared.reserved.0,"aw",@nobits
	.weak		__nv_reservedSMEM_offset_0_alias
	.size		__nv_reservedSMEM_offset_0_alias, 0, 64
	.other		__nv_reservedSMEM_offset_0_alias,@"STO_CUDA_RESERVED_SHARED STV_DEFAULT"
__nv_reservedSMEM_offset_0_alias:
	.zero		0
	.zero		64


//--------------------- .nv.constant0._Z6kernelI4joinEvT_ --------------------------
	.section	.nv.constant0._Z6kernelI4joinEvT_,"a",@progbits
	.sectionflags	@""
	.align	4
.nv.constant0._Z6kernelI4joinEvT_:
	.zero		904


//--------------------- SYMBOLS --------------------------

	.type		.nv.reservedSmem.offset0,@object
	.size		.nv.reservedSmem.offset0,0x4
	.type		vprintf,@function
